//
// Generated by NVIDIA NVVM Compiler
//
// Compiler Build ID: CL-36424714
// Cuda compilation tools, release 13.0, V13.0.88
// Based on NVVM 20.0.0
//

.version 9.0
.target sm_100
.address_size 64

	// .globl	sigmoid

.visible .entry sigmoid(
	.param .u64 .ptr .align 1 sigmoid_param_0,
	.param .u32 sigmoid_param_1
)
{
	.reg .pred 	%p<3>;
	.reg .b32 	%r<11>;
	.reg .b32 	%f<5>;
	.reg .b64 	%rd<5>;
	.reg .b64 	%fd<4>;

	ld.param.u64 	%rd2, [sigmoid_param_0];
	ld.param.u32 	%r6, [sigmoid_param_1];
	mov.u32 	%r7, %ctaid.x;
	mov.u32 	%r1, %ntid.x;
	mov.u32 	%r8, %tid.x;
	mad.lo.s32 	%r10, %r7, %r1, %r8;
	setp.ge.u32 	%p1, %r10, %r6;
	@%p1 bra 	$L__BB0_3;
	mov.u32 	%r9, %nctaid.x;
	mul.lo.s32 	%r3, %r1, %r9;
	cvta.to.global.u64 	%rd1, %rd2;
$L__BB0_2:
	mul.wide.s32 	%rd3, %r10, 4;
	add.s64 	%rd4, %rd1, %rd3;
	ld.global.f32 	%f1, [%rd4];
	mul.f32 	%f2, %f1, 0fBFB8AA3B;
	ex2.approx.f32 	%f3, %f2;
	cvt.f64.f32 	%fd1, %f3;
	add.f64 	%fd2, %fd1, 0d3FF0000000000000;
	rcp.rn.f64 	%fd3, %fd2;
	cvt.rn.f32.f64 	%f4, %fd3;
	st.global.f32 	[%rd4], %f4;
	add.s32 	%r10, %r10, %r3;
	setp.lt.u32 	%p2, %r10, %r6;
	@%p2 bra 	$L__BB0_2;
$L__BB0_3:
	ret;

}


// ===== COMPILED SASS (sm_100) =====

	.target	sm_100

	.elftype	@"ET_EXEC"


//--------------------- .note.nv.tkinfo           --------------------------
	.section	.note.nv.tkinfo,"",@"SHT_NOTE"
	.sectionflags	@"SHF_NOTE_NV_TKINFO"
	.tkinfo
        /*0018*/ 	.word	0x00000002
        /*0030*/ 	.string	""
        /*0030*/ 	.string	"ptxas"
        /*0030*/ 	.string	"Cuda compilation tools, release 13.0, V13.0.88"
        /*0030*/ 	.string	"Build cuda_13.0.r13.0/compiler.36424714_0"
        /*0030*/ 	.string	"-arch sm_100 -m 64 "



//--------------------- .note.nv.cuinfo           --------------------------
	.section	.note.nv.cuinfo,"",@"SHT_NOTE"
	.sectionflags	@"SHF_NOTE_NV_CUINFO"
        /*0018*/ 	.short	0x0002
        /*001a*/ 	.short	0x0064
        /*001c*/ 	.short	0x0082
	.zero		2


//--------------------- .nv.info                  --------------------------
	.section	.nv.info,"",@"SHT_CUDA_INFO"
	.align	4


	//----- nvinfo : EIATTR_REGCOUNT
	.align		4
        /*0000*/ 	.byte	0x04, 0x2f
        /*0002*/ 	.short	(.L_1 - .L_0)
	.align		4
.L_0:
        /*0004*/ 	.word	index@(sigmoid)
        /*0008*/ 	.word	0x00000013


	//----- nvinfo : EIATTR_FRAME_SIZE
	.align		4
.L_1:
        /*000c*/ 	.byte	0x04, 0x11
        /*000e*/ 	.short	(.L_3 - .L_2)
	.align		4
.L_2:
        /*0010*/ 	.word	index@($__internal_0_$__cuda_sm20_dblrcp_rn_slowpath_v3)
        /*0014*/ 	.word	0x00000000


	//----- nvinfo : EIATTR_FRAME_SIZE
	.align		4
.L_3:
        /*0018*/ 	.byte	0x04, 0x11
        /*001a*/ 	.short	(.L_5 - .L_4)
	.align		4
.L_4:
        /*001c*/ 	.word	index@(sigmoid)
        /*0020*/ 	.word	0x00000000


	//----- nvinfo : EIATTR_MIN_STACK_SIZE
	.align		4
.L_5:
        /*0024*/ 	.byte	0x04, 0x12
        /*0026*/ 	.short	(.L_7 - .L_6)
	.align		4
.L_6:
        /*0028*/ 	.word	index@(sigmoid)
        /*002c*/ 	.word	0x00000000
.L_7:


//--------------------- .nv.compat                --------------------------
	.section	.nv.compat,"",@"SHT_CUDA_COMPAT_INFO"
	.align	4
        /*0000*/ 	.byte	0x02, 0x09, 0x00, 0x00, 0x02, 0x02, 0x01, 0x00, 0x02, 0x05, 0x05, 0x00, 0x03, 0x07, 0x01, 0x01
        /*0010*/ 	.byte	0x02, 0x03, 0x00, 0x00, 0x02, 0x06, 0x01, 0x00, 0x04, 0x0b, 0x08, 0x00, 0x01, 0x00, 0x00, 0x00
        /*0020*/ 	.byte	0x00, 0x00, 0x00, 0x00


//--------------------- .nv.info.sigmoid          --------------------------
	.section	.nv.info.sigmoid,"",@"SHT_CUDA_INFO"
	.sectionflags	@""
	.align	4


	//----- nvinfo : EIATTR_CUDA_API_VERSION
	.align		4
        /*0000*/ 	.byte	0x04, 0x37
        /*0002*/ 	.short	(.L_9 - .L_8)
.L_8:
        /*0004*/ 	.word	0x00000082


	//----- nvinfo : EIATTR_KPARAM_INFO
	.align		4
.L_9:
        /*0008*/ 	.byte	0x04, 0x17
        /*000a*/ 	.short	(.L_11 - .L_10)
.L_10:
        /*000c*/ 	.word	0x00000000
        /*0010*/ 	.short	0x0001
        /*0012*/ 	.short	0x0008
        /*0014*/ 	.byte	0x00, 0xf0, 0x11, 0x00


	//----- nvinfo : EIATTR_KPARAM_INFO
	.align		4
.L_11:
        /*0018*/ 	.byte	0x04, 0x17
        /*001a*/ 	.short	(.L_13 - .L_12)
.L_12:
        /*001c*/ 	.word	0x00000000
        /*0020*/ 	.short	0x0000
        /*0022*/ 	.short	0x0000
        /*0024*/ 	.byte	0x00, 0xf5, 0x21, 0x00


	//----- nvinfo : EIATTR_SPARSE_MMA_MASK
	.align		4
.L_13:
        /*0028*/ 	.byte	0x03, 0x50
        /*002a*/ 	.short	0x0000


	//----- nvinfo : EIATTR_MAXREG_COUNT
	.align		4
        /*002c*/ 	.byte	0x03, 0x1b
        /*002e*/ 	.short	0x00ff


	//----- nvinfo : EIATTR_MERCURY_ISA_VERSION
	.align		4
        /*0030*/ 	.byte	0x03, 0x5f
        /*0032*/ 	.short	0x0101


	//----- nvinfo : EIATTR_VRC_CTA_INIT_COUNT
	.align		4
        /*0034*/ 	.byte	0x02, 0x4a
	.zero		1
	.zero		1


	//----- nvinfo : EIATTR_EXIT_INSTR_OFFSETS
	.align		4
        /*0038*/ 	.byte	0x04, 0x1c
        /*003a*/ 	.short	(.L_15 - .L_14)


	//   ....[0]....
.L_14:
        /*003c*/ 	.word	0x00000070


	//   ....[1]....
        /*0040*/ 	.word	0x000002a0


	//----- nvinfo : EIATTR_CRS_STACK_SIZE
	.align		4
.L_15:
        /*0044*/ 	.byte	0x04, 0x1e
        /*0046*/ 	.short	(.L_17 - .L_16)
.L_16:
        /*0048*/ 	.word	0x00000000


	//----- nvinfo : EIATTR_CBANK_PARAM_SIZE
	.align		4
.L_17:
        /*004c*/ 	.byte	0x03, 0x19
        /*004e*/ 	.short	0x000c


	//----- nvinfo : EIATTR_PARAM_CBANK
	.align		4
        /*0050*/ 	.byte	0x04, 0x0a
        /*0052*/ 	.short	(.L_19 - .L_18)
	.align		4
.L_18:
        /*0054*/ 	.word	index@(.nv.constant0.sigmoid)
        /*0058*/ 	.short	0x0380
        /*005a*/ 	.short	0x000c


	//----- nvinfo : EIATTR_SW_WAR
	.align		4
.L_19:
        /*005c*/ 	.byte	0x04, 0x36
        /*005e*/ 	.short	(.L_21 - .L_20)
.L_20:
        /*0060*/ 	.word	0x00000008
.L_21:


//--------------------- .nv.callgraph             --------------------------
	.section	.nv.callgraph,"",@"SHT_CUDA_CALLGRAPH"
	.align	4
	.sectionentsize	8
	.align		4
        /*0000*/ 	.word	0x00000000
	.align		4
        /*0004*/ 	.word	0xffffffff
	.align		4
        /*0008*/ 	.word	0x00000000
	.align		4
        /*000c*/ 	.word	0xfffffffe
	.align		4
        /*0010*/ 	.word	0x00000000
	.align		4
        /*0014*/ 	.word	0xfffffffd
	.align		4
        /*0018*/ 	.word	0x00000000
	.align		4
        /*001c*/ 	.word	0xfffffffc


//--------------------- .text.sigmoid             --------------------------
	.section	.text.sigmoid,"ax",@progbits
	.align	128
        .global         sigmoid
        .type           sigmoid,@function
        .size           sigmoid,(.L_x_8 - sigmoid)
        .other          sigmoid,@"STO_CUDA_ENTRY STV_DEFAULT"
sigmoid:
.text.sigmoid:
[----:B------:R-:W-:Y:S01]  /*0000*/  LDC R1, c[0x0][0x37c] ;  /* 0x0000df00ff017b82 */ /* 0x000fe20000000800 */
[----:B------:R-:W0:Y:S07]  /*0010*/  S2R R7, SR_TID.X ;  /* 0x0000000000077919 */ /* 0x000e2e0000002100 */
[----:B------:R-:W0:Y:S01]  /*0020*/  S2UR UR4, SR_CTAID.X ;  /* 0x00000000000479c3 */ /* 0x000e220000002500 */
[----:B------:R-:W1:Y:S07]  /*0030*/  LDCU UR5, c[0x0][0x388] ;  /* 0x00007100ff0577ac */ /* 0x000e6e0008000800 */
[----:B------:R-:W0:Y:S02]  /*0040*/  LDC R0, c[0x0][0x360] ;  /* 0x0000d800ff007b82 */ /* 0x000e240000000800 */
[----:B0-----:R-:W-:-:S05]  /*0050*/  IMAD R7, R0, UR4, R7 ;  /* 0x0000000400077c24 */ /* 0x001fca000f8e0207 */
[----:B-1----:R-:W-:-:S13]  /*0060*/  ISETP.GE.U32.AND P0, PT, R7, UR5, PT ;  /* 0x0000000507007c0c */ /* 0x002fda000bf06070 */
[----:B------:R-:W-:Y:S05]  /*0070*/  @P0 EXIT ;  /* 0x000000000000094d */ /* 0x000fea0003800000 */
[----:B------:R-:W0:Y:S01]  /*0080*/  LDC.64 R2, c[0x0][0x380] ;  /* 0x0000e000ff027b82 */ /* 0x000e220000000a00 */
[----:B------:R-:W1:Y:S01]  /*0090*/  LDCU UR4, c[0x0][0x370] ;  /* 0x00006e00ff0477ac */ /* 0x000e620008000800 */
[----:B------:R-:W2:Y:S01]  /*00a0*/  LDCU.64 UR6, c[0x0][0x358] ;  /* 0x00006b00ff0677ac */ /* 0x000ea20008000a00 */
[----:B------:R-:W3:Y:S01]  /*00b0*/  LDCU UR5, c[0x0][0x388] ;  /* 0x00007100ff0577ac */ /* 0x000ee20008000800 */
[----:B-1----:R-:W-:-:S07]  /*00c0*/  IMAD R0, R0, UR4, RZ ;  /* 0x0000000400007c24 */ /* 0x002fce000f8e02ff */
.L_x_2:
[----:B01----:R-:W-:-:S05]  /*00d0*/  IMAD.WIDE R4, R7, 0x4, R2 ;  /* 0x0000000407047825 */ /* 0x003fca00078e0202 */
[----:B--2---:R-:W2:Y:S01]  /*00e0*/  LDG.E R6, desc[UR6][R4.64] ;  /* 0x0000000604067981 */ /* 0x004ea2000c1e1900 */
[----:B------:R-:W-:Y:S01]  /*00f0*/  IMAD.IADD R7, R0, 0x1, R7 ;  /* 0x0000000100077824 */ /* 0x000fe200078e0207 */
[----:B------:R-:W-:Y:S01]  /*0100*/  BSSY.RECONVERGENT B0, `(.L_x_0) ;  /* 0x0000016000007945 */ /* 0x000fe20003800200 */
[----:B--2---:R-:W-:-:S05]  /*0110*/  FMUL R6, R6, -1.4426950216293334961 ;  /* 0xbfb8aa3b06067820 */ /* 0x004fca0000400000 */
[----:B------:R-:W-:-:S13]  /*0120*/  FSETP.GEU.AND P0, PT, R6, -126, PT ;  /* 0xc2fc00000600780b */ /* 0x000fda0003f0e000 */
[----:B------:R-:W-:-:S04]  /*0130*/  @!P0 FMUL R6, R6, 0.5 ;  /* 0x3f00000006068820 */ /* 0x000fc80000400000 */
[----:B------:R-:W0:Y:S02]  /*0140*/  MUFU.EX2 R16, R6 ;  /* 0x0000000600107308 */ /* 0x000e240000000800 */
[----:B0-----:R-:W-:Y:S01]  /*0150*/  @!P0 FMUL R16, R16, R16 ;  /* 0x0000001010108220 */ /* 0x001fe20000400000 */
[----:B---3--:R-:W-:-:S05]  /*0160*/  ISETP.GE.U32.AND P0, PT, R7, UR5, PT ;  /* 0x0000000507007c0c */ /* 0x008fca000bf06070 */
[----:B------:R-:W0:Y:S02]  /*0170*/  F2F.F64.F32 R8, R16 ;  /* 0x0000001000087310 */ /* 0x000e240000201800 */
[----:B0-----:R-:W-:-:S06]  /*0180*/  DADD R14, R8, 1 ;  /* 0x3ff00000080e7429 */ /* 0x001fcc0000000000 */
[----:B------:R-:W0:Y:S04]  /*0190*/  MUFU.RCP64H R9, R15 ;  /* 0x0000000f00097308 */ /* 0x000e280000001800 */
[----:B------:R-:W-:-:S05]  /*01a0*/  VIADD R8, R15, 0x300402 ;  /* 0x003004020f087836 */ /* 0x000fca0000000000 */
[----:B------:R-:W-:Y:S01]  /*01b0*/  FSETP.GEU.AND P1, PT, |R8|, 5.8789094863358348022e-39, PT ;  /* 0x004004020800780b */ /* 0x000fe20003f2e200 */
[----:B0-----:R-:W-:-:S08]  /*01c0*/  DFMA R10, -R14, R8, 1 ;  /* 0x3ff000000e0a742b */ /* 0x001fd00000000108 */
[----:B------:R-:W-:-:S08]  /*01d0*/  DFMA R10, R10, R10, R10 ;  /* 0x0000000a0a0a722b */ /* 0x000fd0000000000a */
[----:B------:R-:W-:-:S08]  /*01e0*/  DFMA R10, R8, R10, R8 ;  /* 0x0000000a080a722b */ /* 0x000fd00000000008 */
[----:B------:R-:W-:-:S08]  /*01f0*/  DFMA R12, -R14, R10, 1 ;  /* 0x3ff000000e0c742b */ /* 0x000fd0000000010a */
[----:B------:R-:W-:Y:S01]  /*0200*/  DFMA R10, R10, R12, R10 ;  /* 0x0000000c0a0a722b */ /* 0x000fe2000000000a */
[----:B------:R-:W-:Y:S10]  /*0210*/  @P1 BRA `(.L_x_1) ;  /* 0x0000000000101947 */ /* 0x000ff40003800000 */
[----:B------:R-:W-:-:S04]  /*0220*/  LOP3.LUT R6, R15, 0x7fffffff, RZ, 0xc0, !PT ;  /* 0x7fffffff0f067812 */ /* 0x000fc800078ec0ff */
[----:B------:R-:W-:Y:S02]  /*0230*/  IADD3 R12, PT, PT, R6, -0x100000, RZ ;  /* 0xfff00000060c7810 */ /* 0x000fe40007ffe0ff */
[----:B------:R-:W-:-:S07]  /*0240*/  MOV R6, 0x260 ;  /* 0x0000026000067802 */ /* 0x000fce0000000f00 */
[----:B------:R-:W-:Y:S05]  /*0250*/  CALL.REL.NOINC `($__internal_0_$__cuda_sm20_dblrcp_rn_slowpath_v3) ;  /* 0x0000000000147944 */ /* 0x000fea0003c00000 */
.L_x_1:
[----:B------:R-:W-:Y:S05]  /*0260*/  BSYNC.RECONVERGENT B0 ;  /* 0x0000000000007941 */ /* 0x000fea0003800200 */
.L_x_0:
[----:B------:R-:W0:Y:S02]  /*0270*/  F2F.F32.F64 R11, R10 ;  /* 0x0000000a000b7310 */ /* 0x000e240000301000 */
[----:B0-----:R1:W-:Y:S01]  /*0280*/  STG.E desc[UR6][R4.64], R11 ;  /* 0x0000000b04007986 */ /* 0x0013e2000c101906 */
[----:B------:R-:W-:Y:S05]  /*0290*/  @!P0 BRA `(.L_x_2) ;  /* 0xfffffffc008c8947 */ /* 0x000fea000383ffff */
[----:B------:R-:W-:Y:S05]  /*02a0*/  EXIT ;  /* 0x000000000000794d */ /* 0x000fea0003800000 */
        .weak           $__internal_0_$__cuda_sm20_dblrcp_rn_slowpath_v3
        .type           $__internal_0_$__cuda_sm20_dblrcp_rn_slowpath_v3,@function
        .size           $__internal_0_$__cuda_sm20_dblrcp_rn_slowpath_v3,(.L_x_8 - $__internal_0_$__cuda_sm20_dblrcp_rn_slowpath_v3)
$__internal_0_$__cuda_sm20_dblrcp_rn_slowpath_v3:
[----:B------:R-:W-:Y:S01]  /*02b0*/  IMAD.MOV.U32 R8, RZ, RZ, R14 ;  /* 0x000000ffff087224 */ /* 0x000fe200078e000e */
[----:B------:R-:W-:Y:S01]  /*02c0*/  BSSY.RECONVERGENT B1, `(.L_x_3) ;  /* 0x0000025000017945 */ /* 0x000fe20003800200 */
[----:B------:R-:W-:-:S06]  /*02d0*/  IMAD.MOV.U32 R9, RZ, RZ, R15 ;  /* 0x000000ffff097224 */ /* 0x000fcc00078e000f */
[----:B------:R-:W-:-:S14]  /*02e0*/  DSETP.GTU.AND P1, PT, |R8|, +INF , PT ;  /* 0x7ff000000800742a */ /* 0x000fdc0003f2c200 */
[----:B------:R-:W-:Y:S05]  /*02f0*/  @P1 BRA `(.L_x_4) ;  /* 0x00000000007c1947 */ /* 0x000fea0003800000 */
[----:B------:R-:W-:-:S04]  /*0300*/  LOP3.LUT R14, R15, 0x7fffffff, RZ, 0xc0, !PT ;  /* 0x7fffffff0f0e7812 */ /* 0x000fc800078ec0ff */
[----:B------:R-:W-:-:S04]  /*0310*/  IADD3 R10, PT, PT, R14, -0x1, RZ ;  /* 0xffffffff0e0a7810 */ /* 0x000fc80007ffe0ff */
[----:B------:R-:W-:-:S13]  /*0320*/  ISETP.GE.U32.AND P1, PT, R10, 0x7fefffff, PT ;  /* 0x7fefffff0a00780c */ /* 0x000fda0003f26070 */
[----:B------:R-:W-:Y:S01]  /*0330*/  @P1 LOP3.LUT R11, R9, 0x7ff00000, RZ, 0x3c, !PT ;  /* 0x7ff00000090b1812 */ /* 0x000fe200078e3cff */
[----:B------:R-:W-:Y:S01]  /*0340*/  @P1 IMAD.MOV.U32 R10, RZ, RZ, RZ ;  /* 0x000000ffff0a1224 */ /* 0x000fe200078e00ff */
[----:B------:R-:W-:Y:S06]  /*0350*/  @P1 BRA `(.L_x_5) ;  /* 0x00000000006c1947 */ /* 0x000fec0003800000 */
[----:B------:R-:W-:-:S13]  /*0360*/  ISETP.GE.U32.AND P1, PT, R14, 0x1000001, PT ;  /* 0x010000010e00780c */ /* 0x000fda0003f26070 */
[----:B------:R-:W-:Y:S05]  /*0370*/  @!P1 BRA `(.L_x_6) ;  /* 0x0000000000349947 */ /* 0x000fea0003800000 */
[----:B------:R-:W-:Y:S01]  /*0380*/  VIADD R11, R9, 0xc0200000 ;  /* 0xc0200000090b7836 */ /* 0x000fe20000000000 */
[----:B------:R-:W-:-:S03]  /*0390*/  MOV R10, R8 ;  /* 0x00000008000a7202 */ /* 0x000fc60000000f00 */
[----:B------:R-:W0:Y:S03]  /*03a0*/  MUFU.RCP64H R13, R11 ;  /* 0x0000000b000d7308 */ /* 0x000e260000001800 */
[----:B0-----:R-:W-:-:S08]  /*03b0*/  DFMA R14, -R10, R12, 1 ;  /* 0x3ff000000a0e742b */ /* 0x001fd0000000010c */
[----:B------:R-:W-:-:S08]  /*03c0*/  DFMA R14, R14, R14, R14 ;  /* 0x0000000e0e0e722b */ /* 0x000fd0000000000e */
[----:B------:R-:W-:-:S08]  /*03d0*/  DFMA R14, R12, R14, R12 ;  /* 0x0000000e0c0e722b */ /* 0x000fd0000000000c */
[----:B------:R-:W-:-:S08]  /*03e0*/  DFMA R12, -R10, R14, 1 ;  /* 0x3ff000000a0c742b */ /* 0x000fd0000000010e */
[----:B------:R-:W-:-:S08]  /*03f0*/  DFMA R12, R14, R12, R14 ;  /* 0x0000000c0e0c722b */ /* 0x000fd0000000000e */
[----:B------:R-:W-:-:S08]  /*0400*/  DMUL R12, R12, 2.2250738585072013831e-308 ;  /* 0x001000000c0c7828 */ /* 0x000fd00000000000 */
[----:B------:R-:W-:-:S08]  /*0410*/  DFMA R8, -R8, R12, 1 ;  /* 0x3ff000000808742b */ /* 0x000fd0000000010c */
[----:B------:R-:W-:-:S08]  /*0420*/  DFMA R8, R8, R8, R8 ;  /* 0x000000080808722b */ /* 0x000fd00000000008 */
[----:B------:R-:W-:Y:S01]  /*0430*/  DFMA R10, R12, R8, R12 ;  /* 0x000000080c0a722b */ /* 0x000fe2000000000c */
[----:B------:R-:W-:Y:S10]  /*0440*/  BRA `(.L_x_5) ;  /* 0x0000000000307947 */ /* 0x000ff40003800000 */
.L_x_6:
[----:B------:R-:W-:Y:S01]  /*0450*/  DMUL R8, R8, 8.11296384146066816958e+31 ;  /* 0x4690000008087828 */ /* 0x000fe20000000000 */
[----:B------:R-:W-:-:S05]  /*0460*/  IMAD.MOV.U32 R10, RZ, RZ, R12 ;  /* 0x000000ffff0a7224 */ /* 0x000fca00078e000c */
[----:B------:R-:W0:Y:S02]  /*0470*/  MUFU.RCP64H R11, R9 ;  /* 0x00000009000b7308 */ /* 0x000e240000001800 */
[----:B0-----:R-:W-:-:S08]  /*0480*/  DFMA R12, -R8, R10, 1 ;  /* 0x3ff00000080c742b */ /* 0x001fd0000000010a */
[----:B------:R-:W-:-:S08]  /*0490*/  DFMA R12, R12, R12, R12 ;  /* 0x0000000c0c0c722b */ /* 0x000fd0000000000c */
[----:B------:R-:W-:-:S08]  /*04a0*/  DFMA R12, R10, R12, R10 ;  /* 0x0000000c0a0c722b */ /* 0x000fd0000000000a */
[----:B------:R-:W-:-:S08]  /*04b0*/  DFMA R10, -R8, R12, 1 ;  /* 0x3ff00000080a742b */ /* 0x000fd0000000010c */
[----:B------:R-:W-:-:S08]  /*04c0*/  DFMA R10, R12, R10, R12 ;  /* 0x0000000a0c0a722b */ /* 0x000fd0000000000c */
[----:B------:R-:W-:Y:S01]  /*04d0*/  DMUL R10, R10, 8.11296384146066816958e+31 ;  /* 0x469000000a0a7828 */ /* 0x000fe20000000000 */
[----:B------:R-:W-:Y:S10]  /*04e0*/  BRA `(.L_x_5) ;  /* 0x0000000000087947 */ /* 0x000ff40003800000 */
.L_x_4:
[----:B------:R-:W-:Y:S02]  /*04f0*/  LOP3.LUT R11, R9, 0x80000, RZ, 0xfc, !PT ;  /* 0x00080000090b7812 */ /* 0x000fe400078efcff */
[----:B------:R-:W-:-:S07]  /*0500*/  MOV R10, R8 ;  /* 0x00000008000a7202 */ /* 0x000fce0000000f00 */
.L_x_5:
[----:B------:R-:W-:Y:S05]  /*0510*/  BSYNC.RECONVERGENT B1 ;  /* 0x0000000000017941 */ /* 0x000fea0003800200 */
.L_x_3:
[----:B------:R-:W-:Y:S01]  /*0520*/  IMAD.MOV.U32 R8, RZ, RZ, R6 ;  /* 0x000000ffff087224 */ /* 0x000fe200078e0006 */
[----:B------:R-:W-:-:S04]  /*0530*/  MOV R9, 0x0 ;  /* 0x0000000000097802 */ /* 0x000fc80000000f00 */
[----:B------:R-:W-:Y:S05]  /*0540*/  RET.REL.NODEC R8 `(sigmoid) ;  /* 0xfffffff808ac7950 */ /* 0x000fea0003c3ffff */
.L_x_7:
[----:B------:R-:W-:-:S00]  /*0550*/  BRA `(.L_x_7) ;  /* 0xfffffffc00fc7947 */ /* 0x000fc0000383ffff */
[----:B------:R-:W-:-:S00]  /*0560*/  NOP ;  /* 0x0000000000007918 */ /* 0x000fc00000000000 */
        /* <DEDUP_REMOVED lines=9> */
.L_x_8:


//--------------------- .nv.shared.reserved.0     --------------------------
	.section	.nv.shared.reserved.0,"aw",@nobits
	.weak		__nv_reservedSMEM_offset_0_alias
	.size		__nv_reservedSMEM_offset_0_alias, 0, 64
	.other		__nv_reservedSMEM_offset_0_alias,@"STO_CUDA_RESERVED_SHARED STV_DEFAULT"
__nv_reservedSMEM_offset_0_alias:
	.zero		0
	.zero		64


//--------------------- .nv.constant0.sigmoid     --------------------------
	.section	.nv.constant0.sigmoid,"a",@progbits
	.sectionflags	@""
	.align	4
.nv.constant0.sigmoid:
	.zero		908


//--------------------- SYMBOLS --------------------------

	.type		.nv.reservedSmem.offset0,@object
	.size		.nv.reservedSmem.offset0,0x4
